	.headerflags	@"EF_CUDA_TEXMODE_UNIFIED EF_CUDA_64BIT_ADDRESS EF_CUDA_ACCELERATORS EF_CUDA_SM90 EF_CUDA_VIRTUAL_SM(EF_CUDA_SM90)"
	.elftype	@"ET_EXEC"


//--------------------- .nv.info                  --------------------------
	.section	.nv.info,"",@"SHT_CUDA_INFO"
	.align	4


	//----- nvinfo : EIATTR_REGCOUNT
	.align		4
        /*0000*/ 	.byte	0x04, 0x2f
        /*0002*/ 	.short	(.L_3 - .L_2)
	.align		4
.L_2:
        /*0004*/ 	.word	index@(triton_poi_fused__native_batch_norm_legit_no_training_relu_8)
        /*0008*/ 	.word	0x00000026


	//----- nvinfo : EIATTR_MIN_STACK_SIZE
	.align		4
.L_3:
        /*000c*/ 	.byte	0x04, 0x12
        /*000e*/ 	.short	(.L_5 - .L_4)
	.align		4
.L_4:
        /*0010*/ 	.word	index@(triton_poi_fused__native_batch_norm_legit_no_training_relu_8)
        /*0014*/ 	.word	0x00000000


	//----- nvinfo : EIATTR_FRAME_SIZE
	.align		4
.L_5:
        /*0018*/ 	.byte	0x04, 0x11
        /*001a*/ 	.short	(.L_7 - .L_6)
	.align		4
.L_6:
        /*001c*/ 	.word	index@(triton_poi_fused__native_batch_norm_legit_no_training_relu_8)
        /*0020*/ 	.word	0x00000000


	//----- nvinfo : EIATTR_MIN_STACK_SIZE
	.align		4
.L_7:
        /*0024*/ 	.byte	0x04, 0x12
        /*0026*/ 	.short	(.L_9 - .L_8)
	.align		4
.L_8:
        /*0028*/ 	.word	index@(triton_poi_fused__native_batch_norm_legit_no_training_relu_8)
        /*002c*/ 	.word	0x00000000
.L_9:


//--------------------- .nv.info.triton_poi_fused__native_batch_norm_legit_no_training_relu_8 --------------------------
	.section	.nv.info.triton_poi_fused__native_batch_norm_legit_no_training_relu_8,"",@"SHT_CUDA_INFO"
	.sectionflags	@""
	.align	4


	//----- nvinfo : EIATTR_CUDA_API_VERSION
	.align		4
        /*0000*/ 	.byte	0x04, 0x37
        /*0002*/ 	.short	(.L_11 - .L_10)
.L_10:
        /*0004*/ 	.word	0x0000007c


	//----- nvinfo : EIATTR_KPARAM_INFO
	.align		4
.L_11:
        /*0008*/ 	.byte	0x04, 0x17
        /*000a*/ 	.short	(.L_13 - .L_12)
.L_12:
        /*000c*/ 	.word	0x00000000
        /*0010*/ 	.short	0x0007
        /*0012*/ 	.short	0x0034
        /*0014*/ 	.byte	0x00, 0xf0, 0x11, 0x00


	//----- nvinfo : EIATTR_KPARAM_INFO
	.align		4
.L_13:
        /*0018*/ 	.byte	0x04, 0x17
        /*001a*/ 	.short	(.L_15 - .L_14)
.L_14:
        /*001c*/ 	.word	0x00000000
        /*0020*/ 	.short	0x0006
        /*0022*/ 	.short	0x0030
        /*0024*/ 	.byte	0x00, 0xf0, 0x11, 0x00


	//----- nvinfo : EIATTR_KPARAM_INFO
	.align		4
.L_15:
        /*0028*/ 	.byte	0x04, 0x17
        /*002a*/ 	.short	(.L_17 - .L_16)
.L_16:
        /*002c*/ 	.word	0x00000000
        /*0030*/ 	.short	0x0005
        /*0032*/ 	.short	0x0028
        /*0034*/ 	.byte	0x00, 0xf4, 0x21, 0x00


	//----- nvinfo : EIATTR_KPARAM_INFO
	.align		4
.L_17:
        /*0038*/ 	.byte	0x04, 0x17
        /*003a*/ 	.short	(.L_19 - .L_18)
.L_18:
        /*003c*/ 	.word	0x00000000
        /*0040*/ 	.short	0x0004
        /*0042*/ 	.short	0x0020
        /*0044*/ 	.byte	0x00, 0xf4, 0x21, 0x00


	//----- nvinfo : EIATTR_KPARAM_INFO
	.align		4
.L_19:
        /*0048*/ 	.byte	0x04, 0x17
        /*004a*/ 	.short	(.L_21 - .L_20)
.L_20:
        /*004c*/ 	.word	0x00000000
        /*0050*/ 	.short	0x0003
        /*0052*/ 	.short	0x0018
        /*0054*/ 	.byte	0x00, 0xf4, 0x21, 0x00


	//----- nvinfo : EIATTR_KPARAM_INFO
	.align		4
.L_21:
        /*0058*/ 	.byte	0x04, 0x17
        /*005a*/ 	.short	(.L_23 - .L_22)
.L_22:
        /*005c*/ 	.word	0x00000000
        /*0060*/ 	.short	0x0002
        /*0062*/ 	.short	0x0010
        /*0064*/ 	.byte	0x00, 0xf4, 0x21, 0x00


	//----- nvinfo : EIATTR_KPARAM_INFO
	.align		4
.L_23:
        /*0068*/ 	.byte	0x04, 0x17
        /*006a*/ 	.short	(.L_25 - .L_24)
.L_24:
        /*006c*/ 	.word	0x00000000
        /*0070*/ 	.short	0x0001
        /*0072*/ 	.short	0x0008
        /*0074*/ 	.byte	0x00, 0xf4, 0x21, 0x00


	//----- nvinfo : EIATTR_KPARAM_INFO
	.align		4
.L_25:
        /*0078*/ 	.byte	0x04, 0x17
        /*007a*/ 	.short	(.L_27 - .L_26)
.L_26:
        /*007c*/ 	.word	0x00000000
        /*0080*/ 	.short	0x0000
        /*0082*/ 	.short	0x0000
        /*0084*/ 	.byte	0x00, 0xf4, 0x21, 0x00


	//----- nvinfo : EIATTR_SPARSE_MMA_MASK
	.align		4
.L_27:
        /*0088*/ 	.byte	0x03, 0x50
        /*008a*/ 	.short	0x0000


	//----- nvinfo : EIATTR_MAXREG_COUNT
	.align		4
        /*008c*/ 	.byte	0x03, 0x1b
        /*008e*/ 	.short	0x00ff


	//----- nvinfo : EIATTR_EXIT_INSTR_OFFSETS
	.align		4
        /*0090*/ 	.byte	0x04, 0x1c
        /*0092*/ 	.short	(.L_29 - .L_28)


	//   ....[0]....
.L_28:
        /*0094*/ 	.word	0x000012f0


	//   ....[1]....
        /*0098*/ 	.word	0x00001390


	//----- nvinfo : EIATTR_REQNTID
	.align		4
.L_29:
        /*009c*/ 	.byte	0x04, 0x10
        /*009e*/ 	.short	(.L_31 - .L_30)
.L_30:
        /*00a0*/ 	.word	0x00000080
        /*00a4*/ 	.word	0x00000001
        /*00a8*/ 	.word	0x00000001


	//----- nvinfo : EIATTR_CBANK_PARAM_SIZE
	.align		4
.L_31:
        /*00ac*/ 	.byte	0x03, 0x19
        /*00ae*/ 	.short	0x0038


	//----- nvinfo : EIATTR_PARAM_CBANK
	.align		4
        /*00b0*/ 	.byte	0x04, 0x0a
        /*00b2*/ 	.short	(.L_33 - .L_32)
	.align		4
.L_32:
        /*00b4*/ 	.word	index@(.nv.constant0.triton_poi_fused__native_batch_norm_legit_no_training_relu_8)
        /*00b8*/ 	.short	0x0210
        /*00ba*/ 	.short	0x0038


	//----- nvinfo : EIATTR_SW_WAR
	.align		4
.L_33:
        /*00bc*/ 	.byte	0x04, 0x36
        /*00be*/ 	.short	(.L_35 - .L_34)
.L_34:
        /*00c0*/ 	.word	0x00000008
.L_35:


//--------------------- .nv.callgraph             --------------------------
	.section	.nv.callgraph,"",@"SHT_CUDA_CALLGRAPH"
	.align	4
	.sectionentsize	8
	.align		4
        /*0000*/ 	.word	0x00000000
	.align		4
        /*0004*/ 	.word	0xffffffff
	.align		4
        /*0008*/ 	.word	0x00000000
	.align		4
        /*000c*/ 	.word	0xfffffffe
	.align		4
        /*0010*/ 	.word	0x00000000
	.align		4
        /*0014*/ 	.word	0xfffffffd
	.align		4
        /*0018*/ 	.word	0x00000000
	.align		4
        /*001c*/ 	.word	0xfffffffc


//--------------------- .nv.constant4             --------------------------
	.section	.nv.constant4,"a",@progbits
	.align	8
	.align		8
.nv.constant4:
        /*0000*/ 	.dword	_$_str
	.align		8
        /*0008*/ 	.dword	_$_str_$_2


//--------------------- .text.triton_poi_fused__native_batch_norm_legit_no_training_relu_8 --------------------------
	.section	.text.triton_poi_fused__native_batch_norm_legit_no_training_relu_8,"ax",@progbits
	.sectionflags	@"SHF_BARRIERS=1"
	.align	128
        .global         triton_poi_fused__native_batch_norm_legit_no_training_relu_8
        .type           triton_poi_fused__native_batch_norm_legit_no_training_relu_8,@function
        .size           triton_poi_fused__native_batch_norm_legit_no_training_relu_8,(.L_x_1 - triton_poi_fused__native_batch_norm_legit_no_training_relu_8)
        .other          triton_poi_fused__native_batch_norm_legit_no_training_relu_8,@"STO_CUDA_ENTRY STV_DEFAULT"
triton_poi_fused__native_batch_norm_legit_no_training_relu_8:
.text.triton_poi_fused__native_batch_norm_legit_no_training_relu_8:
[----:B------:R-:W0:Y:S01]  /*0000*/  LDC R1, c[0x0][0x28] ;  /* 0x00000a00ff017b82 */ /* 0x000e220000000800 */
[----:B------:R-:W1:Y:S07]  /*0010*/  S2R R2, SR_TID.X ;  /* 0x0000000000027919 */ /* 0x000e6e0000002100 */
[----:B------:R-:W2:Y:S01]  /*0020*/  LDC.64 R20, c[0x0][0x218] ;  /* 0x00008600ff147b82 */ /* 0x000ea20000000a00 */
[----:B------:R-:W-:Y:S02]  /*0030*/  CS2R R8, SRZ ;  /* 0x0000000000087805 */ /* 0x000fe4000001ff00 */
[----:B------:R-:W-:Y:S01]  /*0040*/  CS2R R10, SRZ ;  /* 0x00000000000a7805 */ /* 0x000fe2000001ff00 */
[----:B------:R-:W3:Y:S01]  /*0050*/  S2R R3, SR_CTAID.Y ;  /* 0x0000000000037919 */ /* 0x000ee20000002600 */
[----:B------:R-:W-:Y:S01]  /*0060*/  ULDC.64 UR6, c[0x0][0x208] ;  /* 0x0000820000067ab9 */ /* 0x000fe20000000a00 */
[----:B------:R-:W4:Y:S02]  /*0070*/  S2R R0, SR_CTAID.X ;  /* 0x0000000000007919 */ /* 0x000f240000002500 */
[----:B------:R-:W5:Y:S08]  /*0080*/  LDC.64 R32, c[0x0][0x210] ;  /* 0x00008400ff207b82 */ /* 0x000f700000000a00 */
[----:B------:R-:W2:Y:S01]  /*0090*/  LDC.64 R28, c[0x0][0x220] ;  /* 0x00008800ff1c7b82 */ /* 0x000ea20000000a00 */
[----:B-1----:R-:W-:-:S02]  /*00a0*/  SHF.L.U32 R4, R2, 0x2, RZ ;  /* 0x0000000202047819 */ /* 0x002fc400000006ff */
[----:B---3--:R-:W-:Y:S02]  /*00b0*/  SHF.L.U32 R3, R3, 0xa, RZ ;  /* 0x0000000a03037819 */ /* 0x008fe400000006ff */
[----:B------:R-:W-:Y:S02]  /*00c0*/  LOP3.LUT R4, R4, 0x1fc, RZ, 0xc0, !PT ;  /* 0x000001fc04047812 */ /* 0x000fe400078ec0ff */
[----:B----4-:R-:W-:Y:S02]  /*00d0*/  ISETP.GE.AND P2, PT, R0, 0x3c1, PT ;  /* 0x000003c10000780c */ /* 0x010fe40003f46270 */
[----:B------:R-:W-:Y:S02]  /*00e0*/  LOP3.LUT R5, R3, R4, RZ, 0xfc, !PT ;  /* 0x0000000403057212 */ /* 0x000fe400078efcff */
[----:B------:R-:W-:Y:S02]  /*00f0*/  LOP3.LUT R12, R3, 0x200, R4, 0xfe, !PT ;  /* 0x00000200030c7812 */ /* 0x000fe400078efe04 */
[C---:B------:R-:W-:Y:S01]  /*0100*/  ISETP.GE.AND P1, PT, R5.reuse, 0x480, PT ;  /* 0x000004800500780c */ /* 0x040fe20003f26270 */
[C---:B------:R-:W-:Y:S01]  /*0110*/  IMAD.HI R6, R5.reuse, 0x38e38e39, RZ ;  /* 0x38e38e3905067827 */ /* 0x040fe200078e02ff */
[----:B------:R-:W-:-:S03]  /*0120*/  ISETP.LT.AND P0, PT, R5, 0x480, !P2 ;  /* 0x000004800500780c */ /* 0x000fc60005701270 */
[----:B------:R-:W-:Y:S01]  /*0130*/  IMAD.HI R13, R12, 0x38e38e39, RZ ;  /* 0x38e38e390c0d7827 */ /* 0x000fe200078e02ff */
[----:B------:R-:W-:-:S04]  /*0140*/  SHF.R.U32.HI R7, RZ, 0x1f, R6 ;  /* 0x0000001fff077819 */ /* 0x000fc80000011606 */
[----:B------:R-:W-:Y:S02]  /*0150*/  LEA.HI.SX32 R6, R6, R7, 0x1a ;  /* 0x0000000706067211 */ /* 0x000fe400078fd2ff */
[----:B------:R-:W-:-:S03]  /*0160*/  SHF.R.U32.HI R14, RZ, 0x1f, R13 ;  /* 0x0000001fff0e7819 */ /* 0x000fc6000001160d */
[----:B------:R-:W-:Y:S01]  /*0170*/  IMAD R27, R6, -0x120, R5 ;  /* 0xfffffee0061b7824 */ /* 0x000fe200078e0205 */
[----:B------:R-:W-:Y:S02]  /*0180*/  CS2R R4, SRZ ;  /* 0x0000000000047805 */ /* 0x000fe4000001ff00 */
[----:B------:R-:W-:Y:S01]  /*0190*/  LEA.HI.SX32 R14, R13, R14, 0x1a ;  /* 0x0000000e0d0e7211 */ /* 0x000fe200078fd2ff */
[----:B------:R-:W-:Y:S02]  /*01a0*/  IMAD R7, R0, 0x120, R27 ;  /* 0x0000012000077824 */ /* 0x000fe400078e021b */
[----:B--2---:R-:W-:-:S04]  /*01b0*/  IMAD.WIDE R16, R27, 0x4, R20 ;  /* 0x000000041b107825 */ /* 0x004fc800078e0214 */
[----:B------:R-:W-:Y:S01]  /*01c0*/  IMAD R19, R6, 0x43920, R7 ;  /* 0x0004392006137824 */ /* 0x000fe200078e0207 */
[----:B------:R-:W-:Y:S01]  /*01d0*/  CS2R R6, SRZ ;  /* 0x0000000000067805 */ /* 0x000fe2000001ff00 */
[----:B------:R1:W2:Y:S02]  /*01e0*/  @!P1 LDG.E.EL.128 R8, desc[UR6][R16.64] ;  /* 0x0000000610089981 */ /* 0x0002a4000c2e1d00 */
[----:B-----5:R-:W-:-:S05]  /*01f0*/  IMAD.WIDE R18, R19, 0x4, R32 ;  /* 0x0000000413127825 */ /* 0x020fca00078e0220 */
[----:B------:R3:W2:Y:S01]  /*0200*/  @P0 LDG.E.EL.128 R4, desc[UR6][R18.64] ;  /* 0x0000000612040981 */ /* 0x0006a2000c2e1d00 */
[----:B------:R-:W-:Y:S01]  /*0210*/  IMAD R25, R14, -0x120, R12 ;  /* 0xfffffee00e197824 */ /* 0x000fe200078e020c */
[----:B------:R-:W-:-:S03]  /*0220*/  ISETP.GE.AND P0, PT, R12, 0x480, PT ;  /* 0x000004800c00780c */ /* 0x000fc60003f06270 */
[----:B------:R-:W-:Y:S01]  /*0230*/  IMAD R13, R14, 0x43920, R25 ;  /* 0x000439200e0d7824 */ /* 0x000fe200078e0219 */
[----:B------:R-:W-:-:S03]  /*0240*/  ISETP.LT.AND P2, PT, R12, 0x480, !P2 ;  /* 0x000004800c00780c */ /* 0x000fc60005741270 */
[----:B------:R-:W-:Y:S01]  /*0250*/  IMAD R13, R0, 0x120, R13 ;  /* 0x00000120000d7824 */ /* 0x000fe200078e020d */
[----:B------:R-:W-:Y:S02]  /*0260*/  CS2R R14, SRZ ;  /* 0x00000000000e7805 */ /* 0x000fe4000001ff00 */
[----:B-1----:R-:W-:Y:S02]  /*0270*/  CS2R R16, SRZ ;  /* 0x0000000000107805 */ /* 0x002fe4000001ff00 */
[----:B---3--:R-:W-:Y:S01]  /*0280*/  CS2R R18, SRZ ;  /* 0x0000000000127805 */ /* 0x008fe2000001ff00 */
[----:B------:R-:W-:Y:S01]  /*0290*/  IMAD.WIDE R32, R13, 0x4, R32 ;  /* 0x000000040d207825 */ /* 0x000fe200078e0220 */
[----:B------:R-:W-:Y:S02]  /*02a0*/  CS2R R12, SRZ ;  /* 0x00000000000c7805 */ /* 0x000fe4000001ff00 */
[----:B------:R-:W-:Y:S01]  /*02b0*/  CS2R R22, SRZ ;  /* 0x0000000000167805 */ /* 0x000fe2000001ff00 */
[----:B------:R-:W-:Y:S01]  /*02c0*/  IMAD.WIDE R34, R25, 0x4, R20 ;  /* 0x0000000419227825 */ /* 0x000fe200078e0214 */
[----:B------:R-:W-:-:S02]  /*02d0*/  CS2R R20, SRZ ;  /* 0x0000000000147805 */ /* 0x000fc4000001ff00 */
[----:B------:R-:W3:Y:S01]  /*02e0*/  @P2 LDG.E.EL.128 R12, desc[UR6][R32.64] ;  /* 0x00000006200c2981 */ /* 0x000ee2000c2e1d00 */
[----:B0-----:R-:W-:-:S03]  /*02f0*/  IMAD.WIDE R30, R27, 0x4, R28 ;  /* 0x000000041b1e7825 */ /* 0x001fc600078e021c */
[----:B------:R-:W3:Y:S04]  /*0300*/  @!P0 LDG.E.EL.128 R16, desc[UR6][R34.64] ;  /* 0x0000000622108981 */ /* 0x000ee8000c2e1d00 */
[----:B------:R-:W4:Y:S01]  /*0310*/  @!P1 LDG.E.EL.128 R20, desc[UR6][R30.64] ;  /* 0x000000061e149981 */ /* 0x000f22000c2e1d00 */
[----:B------:R-:W-:-:S04]  /*0320*/  IMAD.WIDE R28, R25, 0x4, R28 ;  /* 0x00000004191c7825 */ /* 0x000fc800078e021c */
[----:B--2---:R-:W-:Y:S01]  /*0330*/  FADD R8, -R8, R4 ;  /* 0x0000000408087221 */ /* 0x004fe20000000100 */
[----:B------:R-:W-:Y:S01]  /*0340*/  FADD R9, -R9, R5 ;  /* 0x0000000509097221 */ /* 0x000fe20000000100 */
[----:B------:R-:W-:Y:S01]  /*0350*/  FADD R10, -R10, R6 ;  /* 0x000000060a0a7221 */ /* 0x000fe20000000100 */
[----:B------:R-:W-:Y:S01]  /*0360*/  FADD R11, -R11, R7 ;  /* 0x000000070b0b7221 */ /* 0x000fe20000000100 */
[----:B------:R-:W-:Y:S02]  /*0370*/  CS2R R4, SRZ ;  /* 0x0000000000047805 */ /* 0x000fe4000001ff00 */
[----:B------:R-:W-:-:S06]  /*0380*/  CS2R R6, SRZ ;  /* 0x0000000000067805 */ /* 0x000fcc000001ff00 */
[----:B------:R0:W2:Y:S01]  /*0390*/  @!P0 LDG.E.EL.128 R4, desc[UR6][R28.64] ;  /* 0x000000061c048981 */ /* 0x0000a2000c2e1d00 */
[----:B---3--:R-:W-:Y:S01]  /*03a0*/  FADD R24, -R16, R12 ;  /* 0x0000000c10187221 */ /* 0x008fe20000000100 */
[----:B----4-:R-:W-:Y:S01]  /*03b0*/  FADD R16, R20, 0.0010000000474974513054 ;  /* 0x3a83126f14107421 */ /* 0x010fe20000000000 */
[----:B------:R-:W-:-:S05]  /*03c0*/  FADD R21, R21, 0.0010000000474974513054 ;  /* 0x3a83126f15157421 */ /* 0x000fca0000000000 */
[----:B------:R-:W1:Y:S08]  /*03d0*/  MUFU.SQRT R16, R16 ;  /* 0x0000001000107308 */ /* 0x000e700000002000 */
[----:B------:R-:W3:Y:S01]  /*03e0*/  MUFU.SQRT R21, R21 ;  /* 0x0000001500157308 */ /* 0x000ee20000002000 */
[----:B------:R-:W-:Y:S01]  /*03f0*/  FADD R23, R23, 0.0010000000474974513054 ;  /* 0x3a83126f17177421 */ /* 0x000fe20000000000 */
[----:B------:R-:W-:Y:S01]  /*0400*/  FADD R17, -R17, R13 ;  /* 0x0000000d11117221 */ /* 0x000fe20000000100 */
[----:B------:R-:W-:Y:S01]  /*0410*/  HFMA2.MMA R13, -RZ, RZ, 1.625, 0 ;  /* 0x3e800000ff0d7435 */ /* 0x000fe200000001ff */
[----:B-1----:R-:W-:-:S04]  /*0420*/  FSETP.GT.AND P3, PT, R16, 8.50705917302346158658e+37, PT ;  /* 0x7e8000001000780b */ /* 0x002fc80003f64000 */
[----:B------:R-:W1:Y:S01]  /*0430*/  MUFU.SQRT R20, R23 ;  /* 0x0000001700147308 */ /* 0x000e620000002000 */
[C---:B------:R-:W-:Y:S02]  /*0440*/  FSETP.GEU.AND P4, PT, R16.reuse, 1.175494350822287508e-38, PT ;  /* 0x008000001000780b */ /* 0x040fe40003f8e000 */
[C---:B---3--:R-:W-:Y:S02]  /*0450*/  FSETP.GT.AND P5, PT, R21.reuse, 8.50705917302346158658e+37, PT ;  /* 0x7e8000001500780b */ /* 0x048fe40003fa4000 */
[----:B------:R-:W-:Y:S01]  /*0460*/  FSETP.GEU.AND P2, PT, R21, 1.175494350822287508e-38, PT ;  /* 0x008000001500780b */ /* 0x000fe20003f4e000 */
[----:B------:R-:W-:Y:S01]  /*0470*/  FADD R19, -R19, R15 ;  /* 0x0000000f13137221 */ /* 0x000fe20000000100 */
[C---:B------:R-:W-:Y:S02]  /*0480*/  FSEL R15, R13.reuse, 1, P3 ;  /* 0x3f8000000d0f7808 */ /* 0x040fe40001800000 */
[----:B------:R-:W-:Y:S01]  /*0490*/  @P3 FMUL R16, R16, 0.25 ;  /* 0x3e80000010103820 */ /* 0x000fe20000400000 */
[----:B------:R-:W-:Y:S01]  /*04a0*/  FADD R14, -R18, R14 ;  /* 0x0000000e120e7221 */ /* 0x000fe20000000100 */
[----:B------:R-:W-:-:S03]  /*04b0*/  FSEL R18, R13, 1, P5 ;  /* 0x3f8000000d127808 */ /* 0x000fc60002800000 */
[----:B------:R-:W-:Y:S01]  /*04c0*/  @!P4 FMUL R16, R16, 16777216 ;  /* 0x4b8000001010c820 */ /* 0x000fe20000400000 */
[----:B------:R-:W-:Y:S01]  /*04d0*/  @!P4 FMUL R15, R15, 16777216 ;  /* 0x4b8000000f0fc820 */ /* 0x000fe20000400000 */
[----:B-1----:R-:W-:Y:S01]  /*04e0*/  FSETP.GT.AND P4, PT, R20, 8.50705917302346158658e+37, PT ;  /* 0x7e8000001400780b */ /* 0x002fe20003f84000 */
[----:B------:R-:W-:Y:S01]  /*04f0*/  @P5 FMUL R21, R21, 0.25 ;  /* 0x3e80000015155820 */ /* 0x000fe20000400000 */
[----:B------:R-:W-:-:S03]  /*0500*/  @!P2 FMUL R18, R18, 16777216 ;  /* 0x4b8000001212a820 */ /* 0x000fc60000400000 */
[----:B------:R-:W-:Y:S01]  /*0510*/  @!P2 FMUL R21, R21, 16777216 ;  /* 0x4b8000001515a820 */ /* 0x000fe20000400000 */
[----:B------:R-:W-:Y:S01]  /*0520*/  FSETP.GEU.AND P2, PT, R20, 1.175494350822287508e-38, PT ;  /* 0x008000001400780b */ /* 0x000fe20003f4e000 */
[----:B------:R-:W1:Y:S01]  /*0530*/  MUFU.RCP R16, R16 ;  /* 0x0000001000107308 */ /* 0x000e620000001000 */
[----:B------:R-:W-:-:S05]  /*0540*/  FADD R22, R22, 0.0010000000474974513054 ;  /* 0x3a83126f16167421 */ /* 0x000fca0000000000 */
[----:B------:R-:W-:Y:S02]  /*0550*/  @P4 FMUL R20, R20, 0.25 ;  /* 0x3e80000014144820 */ /* 0x000fe40000400000 */
[----:B------:R-:W3:Y:S04]  /*0560*/  MUFU.RCP R21, R21 ;  /* 0x0000001500157308 */ /* 0x000ee80000001000 */
[----:B------:R-:W-:-:S04]  /*0570*/  @!P2 FMUL R20, R20, 16777216 ;  /* 0x4b8000001414a820 */ /* 0x000fc80000400000 */
[----:B------:R-:W4:Y:S01]  /*0580*/  MUFU.SQRT R12, R22 ;  /* 0x00000016000c7308 */ /* 0x000f220000002000 */
[----:B-1----:R-:W-:-:S07]  /*0590*/  FMUL R15, R16, R15 ;  /* 0x0000000f100f7220 */ /* 0x002fce0000400000 */
[----:B0-----:R-:W0:Y:S01]  /*05a0*/  MUFU.RCP R28, R20 ;  /* 0x00000014001c7308 */ /* 0x001e220000001000 */
[----:B---3--:R-:W-:Y:S01]  /*05b0*/  FMUL R16, R21, R18 ;  /* 0x0000001215107220 */ /* 0x008fe20000400000 */
[----:B------:R-:W-:Y:S02]  /*05c0*/  FSEL R21, R13, 1, P4 ;  /* 0x3f8000000d157808 */ /* 0x000fe40002000000 */
[----:B----4-:R-:W-:-:S03]  /*05d0*/  FSETP.GT.AND P3, PT, R12, 8.50705917302346158658e+37, PT ;  /* 0x7e8000000c00780b */ /* 0x010fc60003f64000 */
[----:B------:R-:W-:Y:S01]  /*05e0*/  @!P2 FMUL R21, R21, 16777216 ;  /* 0x4b8000001515a820 */ /* 0x000fe20000400000 */
[----:B------:R-:W-:-:S03]  /*05f0*/  FSETP.GEU.AND P5, PT, R12, 1.175494350822287508e-38, PT ;  /* 0x008000000c00780b */ /* 0x000fc60003fae000 */
[----:B0-----:R-:W-:Y:S01]  /*0600*/  FMUL R28, R28, R21 ;  /* 0x000000151c1c7220 */ /* 0x001fe20000400000 */
[----:B------:R-:W-:-:S05]  /*0610*/  FSEL R18, R13, 1, P3 ;  /* 0x3f8000000d127808 */ /* 0x000fca0001800000 */
[----:B------:R-:W-:Y:S01]  /*0620*/  @P3 FMUL R12, R12, 0.25 ;  /* 0x3e8000000c0c3820 */ /* 0x000fe20000400000 */
[----:B------:R-:W-:-:S03]  /*0630*/  P2R R26, PR, RZ, 0x2 ;  /* 0x00000002ff1a7803 */ /* 0x000fc60000000000 */
[----:B------:R-:W-:Y:S01]  /*0640*/  @!P5 FMUL R12, R12, 16777216 ;  /* 0x4b8000000c0cd820 */ /* 0x000fe20000400000 */
[----:B------:R-:W-:Y:S01]  /*0650*/  @!P5 FMUL R18, R18, 16777216 ;  /* 0x4b8000001212d820 */ /* 0x000fe20000400000 */
[----:B------:R-:W-:Y:S01]  /*0660*/  FMUL R16, R16, R9 ;  /* 0x0000000910107220 */ /* 0x000fe20000400000 */
[----:B------:R-:W-:Y:S01]  /*0670*/  FMUL R15, R15, R8 ;  /* 0x000000080f0f7220 */ /* 0x000fe20000400000 */
[----:B------:R-:W-:Y:S01]  /*0680*/  CS2R R8, SRZ ;  /* 0x0000000000087805 */ /* 0x000fe2000001ff00 */
[----:B--2---:R-:W-:Y:S01]  /*0690*/  FADD R4, R4, 0.0010000000474974513054 ;  /* 0x3a83126f04047421 */ /* 0x004fe20000000000 */
[----:B------:R-:W-:Y:S01]  /*06a0*/  FADD R5, R5, 0.0010000000474974513054 ;  /* 0x3a83126f05057421 */ /* 0x000fe20000000000 */
[----:B------:R-:W-:-:S04]  /*06b0*/  FADD R6, R6, 0.0010000000474974513054 ;  /* 0x3a83126f06067421 */ /* 0x000fc80000000000 */
[----:B------:R-:W0:Y:S01]  /*06c0*/  MUFU.SQRT R4, R4 ;  /* 0x0000000400047308 */ /* 0x000e220000002000 */
[----:B------:R-:W-:-:S07]  /*06d0*/  FADD R21, R7, 0.0010000000474974513054 ;  /* 0x3a83126f07157421 */ /* 0x000fce0000000000 */
[----:B------:R-:W1:Y:S08]  /*06e0*/  MUFU.SQRT R22, R5 ;  /* 0x0000000500167308 */ /* 0x000e700000002000 */
[----:B------:R-:W2:Y:S01]  /*06f0*/  MUFU.SQRT R29, R6 ;  /* 0x00000006001d7308 */ /* 0x000ea20000002000 */
[----:B0-----:R-:W-:-:S07]  /*0700*/  FSETP.GT.AND P3, PT, R4, 8.50705917302346158658e+37, PT ;  /* 0x7e8000000400780b */ /* 0x001fce0003f64000 */
[----:B------:R-:W0:Y:S01]  /*0710*/  MUFU.SQRT R20, R21 ;  /* 0x0000001500147308 */ /* 0x000e220000002000 */
[----:B-1----:R-:W-:Y:S02]  /*0720*/  FSETP.GT.AND P4, PT, R22, 8.50705917302346158658e+37, PT ;  /* 0x7e8000001600780b */ /* 0x002fe40003f84000 */
[----:B--2---:R-:W-:Y:S02]  /*0730*/  FSETP.GT.AND P6, PT, R29, 8.50705917302346158658e+37, PT ;  /* 0x7e8000001d00780b */ /* 0x004fe40003fc4000 */
[C---:B------:R-:W-:Y:S01]  /*0740*/  FSETP.GEU.AND P2, PT, R4.reuse, 1.175494350822287508e-38, PT ;  /* 0x008000000400780b */ /* 0x040fe20003f4e000 */
[----:B------:R-:W-:Y:S01]  /*0750*/  @P3 FMUL R4, R4, 0.25 ;  /* 0x3e80000004043820 */ /* 0x000fe20000400000 */
[----:B------:R-:W-:Y:S02]  /*0760*/  FSEL R23, R13, 1, P3 ;  /* 0x3f8000000d177808 */ /* 0x000fe40001800000 */
[----:B------:R-:W-:Y:S02]  /*0770*/  FSETP.GEU.AND P3, PT, R22, 1.175494350822287508e-38, PT ;  /* 0x008000001600780b */ /* 0x000fe40003f6e000 */
[----:B0-----:R-:W-:-:S03]  /*0780*/  FSETP.GT.AND P1, PT, R20, 8.50705917302346158658e+37, PT ;  /* 0x7e8000001400780b */ /* 0x001fc60003f24000 */
[----:B------:R-:W-:Y:S01]  /*0790*/  @P4 FMUL R22, R22, 0.25 ;  /* 0x3e80000016164820 */ /* 0x000fe20000400000 */
[----:B------:R-:W-:Y:S02]  /*07a0*/  FSEL R5, R13, 1, P4 ;  /* 0x3f8000000d057808 */ /* 0x000fe40002000000 */
[C---:B------:R-:W-:Y:S01]  /*07b0*/  FSETP.GEU.AND P4, PT, R29.reuse, 1.175494350822287508e-38, PT ;  /* 0x008000001d00780b */ /* 0x040fe20003f8e000 */
[----:B------:R-:W-:Y:S01]  /*07c0*/  @P6 FMUL R29, R29, 0.25 ;  /* 0x3e8000001d1d6820 */ /* 0x000fe20000400000 */
[C---:B------:R-:W-:Y:S02]  /*07d0*/  FSEL R6, R13.reuse, 1, P6 ;  /* 0x3f8000000d067808 */ /* 0x040fe40003000000 */
[----:B------:R-:W-:Y:S02]  /*07e0*/  FSEL R7, R13, 1, P1 ;  /* 0x3f8000000d077808 */ /* 0x000fe40000800000 */
[----:B------:R-:W0:Y:S01]  /*07f0*/  MUFU.RCP R13, R12 ;  /* 0x0000000c000d7308 */ /* 0x000e220000001000 */
[C---:B------:R-:W-:Y:S01]  /*0800*/  FSETP.GEU.AND P6, PT, R20.reuse, 1.175494350822287508e-38, PT ;  /* 0x008000001400780b */ /* 0x040fe20003fce000 */
[----:B------:R-:W-:Y:S01]  /*0810*/  @P1 FMUL R20, R20, 0.25 ;  /* 0x3e80000014141820 */ /* 0x000fe20000400000 */
[----:B------:R-:W-:Y:S01]  /*0820*/  @!P3 FMUL R22, R22, 16777216 ;  /* 0x4b8000001616b820 */ /* 0x000fe20000400000 */
[----:B------:R-:W-:-:S10]  /*0830*/  @!P2 FMUL R4, R4, 16777216 ;  /* 0x4b8000000404a820 */ /* 0x000fd40000400000 */
[----:B------:R-:W-:Y:S01]  /*0840*/  @!P6 FMUL R20, R20, 16777216 ;  /* 0x4b8000001414e820 */ /* 0x000fe20000400000 */
[----:B0-----:R-:W-:-:S03]  /*0850*/  FMUL R13, R13, R18 ;  /* 0x000000120d0d7220 */ /* 0x001fc60000400000 */
[----:B------:R0:W1:Y:S01]  /*0860*/  MUFU.RCP R18, R20 ;  /* 0x0000001400127308 */ /* 0x0000620000001000 */
[----:B------:R-:W-:Y:S01]  /*0870*/  FMUL R21, R13, R10 ;  /* 0x0000000a0d157220 */ /* 0x000fe20000400000 */
[----:B------:R-:W-:Y:S01]  /*0880*/  @!P4 FMUL R29, R29, 16777216 ;  /* 0x4b8000001d1dc820 */ /* 0x000fe20000400000 */
[----:B------:R-:W2:Y:S01]  /*0890*/  LDC.64 R12, c[0x0][0x228] ;  /* 0x00008a00ff0c7b82 */ /* 0x000ea20000000a00 */
[----:B0-----:R-:W-:-:S07]  /*08a0*/  FMUL R20, R28, R11 ;  /* 0x0000000b1c147220 */ /* 0x001fce0000400000 */
[----:B------:R-:W0:Y:S01]  /*08b0*/  LDC.64 R10, c[0x0][0x230] ;  /* 0x00008c00ff0a7b82 */ /* 0x000e220000000a00 */
[----:B------:R-:W-:Y:S08]  /*08c0*/  MUFU.RCP R22, R22 ;  /* 0x0000001600167308 */ /* 0x000ff00000001000 */
[----:B------:R-:W3:Y:S08]  /*08d0*/  MUFU.RCP R29, R29 ;  /* 0x0000001d001d7308 */ /* 0x000ef00000001000 */
[----:B------:R-:W4:Y:S01]  /*08e0*/  MUFU.RCP R4, R4 ;  /* 0x0000000400047308 */ /* 0x000f220000001000 */
[----:B------:R-:W-:Y:S01]  /*08f0*/  ISETP.NE.AND P1, PT, R26, RZ, PT ;  /* 0x000000ff1a00720c */ /* 0x000fe20003f25270 */
[----:B------:R-:W-:Y:S01]  /*0900*/  @!P6 FMUL R7, R7, 16777216 ;  /* 0x4b8000000707e820 */ /* 0x000fe20000400000 */
[----:B------:R-:W-:Y:S01]  /*0910*/  @!P4 FMUL R6, R6, 16777216 ;  /* 0x4b8000000606c820 */ /* 0x000fe20000400000 */
[----:B------:R-:W-:Y:S01]  /*0920*/  @!P3 FMUL R5, R5, 16777216 ;  /* 0x4b8000000505b820 */ /* 0x000fe20000400000 */
[----:B------:R-:W-:Y:S01]  /*0930*/  @!P2 FMUL R23, R23, 16777216 ;  /* 0x4b8000001717a820 */ /* 0x000fe20000400000 */
[----:B-1----:R-:W-:Y:S01]  /*0940*/  FMUL R18, R18, R7 ;  /* 0x0000000712127220 */ /* 0x002fe20000400000 */
[----:B---3--:R-:W-:Y:S01]  /*0950*/  FMUL R29, R29, R6 ;  /* 0x000000061d1d7220 */ /* 0x008fe20000400000 */
[----:B------:R-:W-:Y:S01]  /*0960*/  FMUL R26, R22, R5 ;  /* 0x00000005161a7220 */ /* 0x000fe20000400000 */
[----:B0-----:R-:W-:Y:S01]  /*0970*/  IMAD.WIDE R32, R27, 0x4, R10 ;  /* 0x000000041b207825 */ /* 0x001fe200078e020a */
[----:B------:R-:W-:-:S03]  /*0980*/  CS2R R6, SRZ ;  /* 0x0000000000067805 */ /* 0x000fc6000001ff00 */
[----:B------:R-:W-:Y:S01]  /*0990*/  IMAD.WIDE R30, R25, 0x4, R10 ;  /* 0x00000004191e7825 */ /* 0x000fe200078e020a */
[----:B------:R-:W-:-:S03]  /*09a0*/  CS2R R10, SRZ ;  /* 0x00000000000a7805 */ /* 0x000fc6000001ff00 */
[----:B----4-:R-:W-:Y:S01]  /*09b0*/  FMUL R23, R4, R23 ;  /* 0x0000001704177220 */ /* 0x010fe20000400000 */
[----:B------:R-:W-:Y:S01]  /*09c0*/  CS2R R4, SRZ ;  /* 0x0000000000047805 */ /* 0x000fe2000001ff00 */
[--C-:B--2---:R-:W-:Y:S01]  /*09d0*/  IMAD.WIDE R34, R27, 0x4, R12.reuse ;  /* 0x000000041b227825 */ /* 0x104fe200078e020c */
[----:B------:R-:W2:Y:S04]  /*09e0*/  @!P1 LDG.E.EL.128 R8, desc[UR6][R32.64] ;  /* 0x0000000620089981 */ /* 0x000ea8000c2e1d00 */
[----:B------:R-:W2:Y:S01]  /*09f0*/  @!P1 LDG.E.EL.128 R4, desc[UR6][R34.64] ;  /* 0x0000000622049981 */ /* 0x000ea2000c2e1d00 */
[----:B------:R-:W-:Y:S01]  /*0a00*/  FMUL R22, R18, R19 ;  /* 0x0000001312167220 */ /* 0x000fe20000400000 */
[----:B------:R-:W-:Y:S01]  /*0a10*/  FMUL R29, R29, R14 ;  /* 0x0000000e1d1d7220 */ /* 0x000fe20000400000 */
[----:B------:R-:W-:Y:S01]  /*0a20*/  IMAD.WIDE R18, R25, 0x4, R12 ;  /* 0x0000000419127825 */ /* 0x000fe200078e020c */
[----:B------:R-:W-:-:S03]  /*0a30*/  CS2R R12, SRZ ;  /* 0x00000000000c7805 */ /* 0x000fc6000001ff00 */
[----:B------:R-:W-:Y:S01]  /*0a40*/  FMUL R26, R26, R17 ;  /* 0x000000111a1a7220 */ /* 0x000fe20000400000 */
[----:B------:R-:W0:Y:S01]  /*0a50*/  S2UR UR5, SR_CgaCtaId ;  /* 0x00000000000579c3 */ /* 0x000e220000008800 */
[----:B------:R-:W-:Y:S01]  /*0a60*/  FMUL R23, R23, R24 ;  /* 0x0000001817177220 */ /* 0x000fe20000400000 */
[----:B------:R-:W-:Y:S01]  /*0a70*/  UMOV UR4, 0x400 ;  /* 0x0000040000047882 */ /* 0x000fe20000000000 */
[----:B------:R-:W-:Y:S01]  /*0a80*/  ISETP.GE.AND P6, PT, R0, 0x3c1, PT ;  /* 0x000003c10000780c */ /* 0x000fe20003fc6270 */
[----:B--2---:R-:W-:Y:S01]  /*0a90*/  FFMA R4, R15, R4, R8 ;  /* 0x000000040f047223 */ /* 0x004fe20000000008 */
[----:B------:R-:W-:Y:S01]  /*0aa0*/  CS2R R14, SRZ ;  /* 0x00000000000e7805 */ /* 0x000fe2000001ff00 */
[----:B------:R-:W-:Y:S01]  /*0ab0*/  FFMA R5, R16, R5, R9 ;  /* 0x0000000510057223 */ /* 0x000fe20000000009 */
[----:B------:R-:W-:-:S04]  /*0ac0*/  CS2R R16, SRZ ;  /* 0x0000000000107805 */ /* 0x000fc8000001ff00 */
[----:B------:R1:W2:Y:S02]  /*0ad0*/  @!P0 LDG.E.EL.128 R12, desc[UR6][R18.64] ;  /* 0x00000006120c8981 */ /* 0x0002a4000c2e1d00 */
[----:B-1----:R-:W-:-:S06]  /*0ae0*/  CS2R R18, SRZ ;  /* 0x0000000000127805 */ /* 0x002fcc000001ff00 */
[----:B------:R1:W2:Y:S01]  /*0af0*/  @!P0 LDG.E.EL.128 R16, desc[UR6][R30.64] ;  /* 0x000000061e108981 */ /* 0x0002a2000c2e1d00 */
[----:B------:R-:W-:Y:S01]  /*0b00*/  LOP3.LUT R8, R3, 0x7f, R2, 0xf8, !PT ;  /* 0x0000007f03087812 */ /* 0x000fe200078ef802 */
[----:B------:R-:W-:Y:S02]  /*0b10*/  FFMA R10, R21, R6, R10 ;  /* 0x00000006150a7223 */ /* 0x000fe4000000000a */
[----:B------:R-:W3:Y:S02]  /*0b20*/  S2R R6, SR_TID.X ;  /* 0x0000000000067919 */ /* 0x000ee40000002100 */
[----:B------:R-:W-:-:S05]  /*0b30*/  IMAD.HI R9, R8, 0x38e38e39, RZ ;  /* 0x38e38e3908097827 */ /* 0x000fca00078e02ff */
[----:B------:R-:W-:-:S04]  /*0b40*/  SHF.R.U32.HI R28, RZ, 0x1f, R9 ;  /* 0x0000001fff1c7819 */ /* 0x000fc80000011609 */
[----:B------:R-:W-:Y:S01]  /*0b50*/  LEA.HI.SX32 R9, R9, R28, 0x1a ;  /* 0x0000001c09097211 */ /* 0x000fe200078fd2ff */
[----:B------:R-:W-:Y:S01]  /*0b60*/  FFMA R11, R20, R7, R11 ;  /* 0x00000007140b7223 */ /* 0x000fe2000000000b */
[----:B------:R-:W-:-:S03]  /*0b70*/  LOP3.LUT R20, R2, 0x7f, RZ, 0xc0, !PT ;  /* 0x0000007f02147812 */ /* 0x000fc600078ec0ff */
[----:B------:R-:W-:-:S04]  /*0b80*/  IMAD R7, R9, -0x120, R8 ;  /* 0xfffffee009077824 */ /* 0x000fc800078e0208 */
[----:B------:R-:W-:Y:S01]  /*0b90*/  IMAD R2, R7, 0x3c1, R0 ;  /* 0x000003c107027824 */ /* 0x000fe200078e0200 */
[----:B------:R-:W-:-:S03]  /*0ba0*/  LOP3.LUT R7, R3, 0x80, R20, 0xfe, !PT ;  /* 0x0000008003077812 */ /* 0x000fc600078efe14 */
[----:B------:R-:W-:Y:S02]  /*0bb0*/  IMAD R2, R9, 0x1e8020, R2 ;  /* 0x001e802009027824 */ /* 0x000fe400078e0202 */
[----:B------:R-:W-:Y:S01]  /*0bc0*/  IMAD.HI R9, R7, 0x38e38e39, RZ ;  /* 0x38e38e3907097827 */ /* 0x000fe200078e02ff */
[----:B------:R-:W-:-:S04]  /*0bd0*/  FSETP.GEU.AND P1, PT, R4, RZ, PT ;  /* 0x000000ff0400720b */ /* 0x000fc80003f2e000 */
[----:B------:R-:W-:Y:S02]  /*0be0*/  SHF.R.U32.HI R24, RZ, 0x1f, R9 ;  /* 0x0000001fff187819 */ /* 0x000fe40000011609 */
[----:B-1----:R-:W-:Y:S02]  /*0bf0*/  FSEL R30, R4, RZ, P1 ;  /* 0x000000ff041e7208 */ /* 0x002fe40000800000 */
[----:B------:R-:W-:Y:S02]  /*0c00*/  LEA.HI.SX32 R24, R9, R24, 0x1a ;  /* 0x0000001809187211 */ /* 0x000fe400078fd2ff */
[----:B---3--:R-:W-:Y:S02]  /*0c10*/  SHF.L.U32 R9, R6, 0x2, RZ ;  /* 0x0000000206097819 */ /* 0x008fe400000006ff */
[----:B------:R-:W-:Y:S01]  /*0c20*/  FSETP.GEU.AND P1, PT, R5, RZ, PT ;  /* 0x000000ff0500720b */ /* 0x000fe20003f2e000 */
[----:B0-----:R-:W-:Y:S01]  /*0c30*/  UPRMT UR4, UR5, 0x654, UR4 ;  /* 0x0000065405047896 */ /* 0x001fe20008000004 */
[----:B------:R-:W-:-:S02]  /*0c40*/  LOP3.LUT R21, R9, 0x1fc, RZ, 0xc0, !PT ;  /* 0x000001fc09157812 */ /* 0x000fc400078ec0ff */
[----:B------:R-:W-:Y:S02]  /*0c50*/  FSEL R32, R5, RZ, P1 ;  /* 0x000000ff05207208 */ /* 0x000fe40000800000 */
[----:B------:R-:W-:Y:S01]  /*0c60*/  FSETP.GEU.AND P1, PT, R10, RZ, PT ;  /* 0x000000ff0a00720b */ /* 0x000fe20003f2e000 */
[----:B------:R-:W-:Y:S01]  /*0c70*/  IMAD R9, R24, -0x120, R7 ;  /* 0xfffffee018097824 */ /* 0x000fe200078e0207 */
[----:B------:R-:W-:Y:S02]  /*0c80*/  ISETP.LT.AND P0, PT, R7, 0x480, !P6 ;  /* 0x000004800700780c */ /* 0x000fe40007701270 */
[----:B------:R-:W-:Y:S02]  /*0c90*/  LEA R7, R21, UR4, 0x3 ;  /* 0x0000000415077c11 */ /* 0x000fe4000f8e18ff */
[----:B------:R-:W-:Y:S02]  /*0ca0*/  FSEL R10, R10, RZ, P1 ;  /* 0x000000ff0a0a7208 */ /* 0x000fe40000800000 */
[C---:B------:R-:W-:Y:S01]  /*0cb0*/  FSETP.GEU.AND P1, PT, R11.reuse, RZ, PT ;  /* 0x000000ff0b00720b */ /* 0x040fe20003f2e000 */
[----:B------:R0:W-:Y:S04]  /*0cc0*/  STS [R7], R30 ;  /* 0x0000001e07007388 */ /* 0x0001e80000000800 */
[----:B------:R-:W-:Y:S01]  /*0cd0*/  STS [R7+0x8], R32 ;  /* 0x0000082007007388 */ /* 0x000fe20000000800 */
[----:B0-----:R-:W-:-:S03]  /*0ce0*/  FSEL R30, R11, RZ, P1 ;  /* 0x000000ff0b1e7208 */ /* 0x001fc60000800000 */
[----:B------:R0:W-:Y:S04]  /*0cf0*/  STS [R7+0x10], R10 ;  /* 0x0000100a07007388 */ /* 0x0001e80000000800 */
[----:B------:R1:W-:Y:S01]  /*0d00*/  STS [R7+0x18], R30 ;  /* 0x0000181e07007388 */ /* 0x0003e20000000800 */
[----:B------:R-:W-:Y:S01]  /*0d10*/  LOP3.LUT R5, R3, 0x100, R20, 0xfe, !PT ;  /* 0x0000010003057812 */ /* 0x000fe200078efe14 */
[----:B------:R-:W-:Y:S01]  /*0d20*/  IMAD R9, R9, 0x3c1, R0 ;  /* 0x000003c109097824 */ /* 0x000fe200078e0200 */
[----:B------:R-:W-:-:S03]  /*0d30*/  LOP3.LUT R3, R3, 0x180, R20, 0xfe, !PT ;  /* 0x0000018003037812 */ /* 0x000fc600078efe14 */
[----:B------:R-:W-:Y:S02]  /*0d40*/  IMAD R4, R24, 0x1e8020, R9 ;  /* 0x001e802018047824 */ /* 0x000fe400078e0209 */
[----:B------:R-:W-:Y:S01]  /*0d50*/  IMAD.HI R24, R3, 0x38e38e39, RZ ;  /* 0x38e38e3903187827 */ /* 0x000fe200078e02ff */
[----:B------:R-:W-:Y:S02]  /*0d60*/  LOP3.LUT R6, R6, 0x7f, RZ, 0xc0, !PT ;  /* 0x0000007f06067812 */ /* 0x000fe400078ec0ff */
[----:B------:R-:W-:Y:S02]  /*0d70*/  LOP3.LUT R25, R20, 0x100, RZ, 0xfc, !PT ;  /* 0x0000010014197812 */ /* 0x000fe400078efcff */
[----:B------:R-:W-:Y:S02]  /*0d80*/  SHF.R.U32.HI R9, RZ, 0x1f, R24 ;  /* 0x0000001fff097819 */ /* 0x000fe40000011618 */
[----:B------:R-:W-:Y:S02]  /*0d90*/  LOP3.LUT R6, R6, 0x180, RZ, 0xfc, !PT ;  /* 0x0000018006067812 */ /* 0x000fe400078efcff */
[----:B------:R-:W-:-:S02]  /*0da0*/  LEA.HI.SX32 R24, R24, R9, 0x1a ;  /* 0x0000000918187211 */ /* 0x000fc400078fd2ff */
[----:B------:R-:W-:Y:S02]  /*0db0*/  LEA R25, R25, UR4, 0x3 ;  /* 0x0000000419197c11 */ /* 0x000fe4000f8e18ff */
[----:B------:R-:W-:Y:S01]  /*0dc0*/  LEA R9, R6, UR4, 0x3 ;  /* 0x0000000406097c11 */ /* 0x000fe2000f8e18ff */
[----:B------:R-:W-:-:S05]  /*0dd0*/  IMAD.HI R28, R5, 0x38e38e39, RZ ;  /* 0x38e38e39051c7827 */ /* 0x000fca00078e02ff */
[----:B------:R-:W-:-:S04]  /*0de0*/  SHF.R.U32.HI R11, RZ, 0x1f, R28 ;  /* 0x0000001fff0b7819 */ /* 0x000fc8000001161c */
[----:B------:R-:W-:Y:S02]  /*0df0*/  LEA.HI.SX32 R28, R28, R11, 0x1a ;  /* 0x0000000b1c1c7211 */ /* 0x000fe400078fd2ff */
[----:B0-----:R-:W0:Y:S08]  /*0e00*/  LDC.64 R10, c[0x0][0x238] ;  /* 0x00008e00ff0a7b82 */ /* 0x001e300000000a00 */
[----:B------:R-:W-:Y:S01]  /*0e10*/  BAR.SYNC.DEFER_BLOCKING 0x0 ;  /* 0x0000000000007b1d */ /* 0x000fe20000010000 */
[----:B--2---:R-:W-:Y:S01]  /*0e20*/  FFMA R12, R23, R12, R16 ;  /* 0x0000000c170c7223 */ /* 0x004fe20000000010 */
[----:B------:R-:W-:Y:S01]  /*0e30*/  FFMA R13, R26, R13, R17 ;  /* 0x0000000d1a0d7223 */ /* 0x000fe20000000011 */
[----:B------:R-:W-:Y:S01]  /*0e40*/  FFMA R14, R29, R14, R18 ;  /* 0x0000000e1d0e7223 */ /* 0x000fe20000000012 */
[----:B------:R-:W-:Y:S01]  /*0e50*/  FFMA R19, R22, R15, R19 ;  /* 0x0000000f16137223 */ /* 0x000fe20000000013 */
[----:B------:R-:W-:-:S02]  /*0e60*/  LOP3.LUT R15, R20, 0x80, RZ, 0xfc, !PT ;  /* 0x00000080140f7812 */ /* 0x000fc400078efcff */
[----:B------:R-:W-:Y:S02]  /*0e70*/  LEA R16, R20, UR4, 0x3 ;  /* 0x0000000414107c11 */ /* 0x000fe4000f8e18ff */
[----:B------:R-:W-:Y:S02]  /*0e80*/  LEA R15, R15, UR4, 0x3 ;  /* 0x000000040f0f7c11 */ /* 0x000fe4000f8e18ff */
[----:B------:R-:W-:Y:S01]  /*0e90*/  FSETP.GEU.AND P2, PT, R14, RZ, PT ;  /* 0x000000ff0e00720b */ /* 0x000fe20003f4e000 */
[----:B------:R-:W2:Y:S01]  /*0ea0*/  LDS R17, [R16] ;  /* 0x0000000010117984 */ /* 0x000ea20000000800 */
[----:B------:R-:W-:Y:S02]  /*0eb0*/  FSETP.GEU.AND P3, PT, R13, RZ, PT ;  /* 0x000000ff0d00720b */ /* 0x000fe40003f6e000 */
[----:B------:R-:W-:Y:S02]  /*0ec0*/  FSETP.GEU.AND P4, PT, R12, RZ, PT ;  /* 0x000000ff0c00720b */ /* 0x000fe40003f8e000 */
[----:B-1----:R-:W-:-:S02]  /*0ed0*/  FSEL R30, R14, RZ, P2 ;  /* 0x000000ff0e1e7208 */ /* 0x002fc40001000000 */
[----:B------:R-:W-:Y:S01]  /*0ee0*/  FSEL R26, R13, RZ, P3 ;  /* 0x000000ff0d1a7208 */ /* 0x000fe20001800000 */
[----:B------:R-:W1:Y:S01]  /*0ef0*/  LDS R14, [R15] ;  /* 0x000000000f0e7984 */ /* 0x000e620000000800 */
[----:B------:R-:W-:-:S03]  /*0f00*/  FSEL R6, R12, RZ, P4 ;  /* 0x000000ff0c067208 */ /* 0x000fc60002000000 */
[----:B------:R-:W3:Y:S04]  /*0f10*/  LDS R13, [R25] ;  /* 0x00000000190d7984 */ /* 0x000ee80000000800 */
[----:B------:R-:W4:Y:S01]  /*0f20*/  LDS R12, [R9] ;  /* 0x00000000090c7984 */ /* 0x000f220000000800 */
[----:B------:R-:W-:Y:S01]  /*0f30*/  BAR.SYNC.DEFER_BLOCKING 0x0 ;  /* 0x0000000000007b1d */ /* 0x000fe20000010000 */
[----:B------:R-:W-:-:S04]  /*0f40*/  FSETP.GEU.AND P1, PT, R19, RZ, PT ;  /* 0x000000ff1300720b */ /* 0x000fc80003f2e000 */
[----:B------:R-:W-:Y:S02]  /*0f50*/  FSEL R32, R19, RZ, P1 ;  /* 0x000000ff13207208 */ /* 0x000fe40000800000 */
[----:B------:R-:W-:Y:S01]  /*0f60*/  LOP3.LUT R18, R8, 0x300, RZ, 0xfc, !PT ;  /* 0x0000030008127812 */ /* 0x000fe200078efcff */
[----:B------:R5:W-:Y:S04]  /*0f70*/  STS [R7], R6 ;  /* 0x0000000607007388 */ /* 0x000be80000000800 */
[----:B------:R-:W-:Y:S04]  /*0f80*/  STS [R7+0x8], R26 ;  /* 0x0000081a07007388 */ /* 0x000fe80000000800 */
[----:B------:R-:W-:Y:S04]  /*0f90*/  STS [R7+0x10], R30 ;  /* 0x0000101e07007388 */ /* 0x000fe80000000800 */
[----:B------:R0:W-:Y:S01]  /*0fa0*/  STS [R7+0x18], R32 ;  /* 0x0000182007007388 */ /* 0x0001e20000000800 */
[----:B------:R-:W-:Y:S01]  /*0fb0*/  BAR.SYNC.DEFER_BLOCKING 0x0 ;  /* 0x0000000000007b1d */ /* 0x000fe20000010000 */
[----:B------:R-:W-:Y:S01]  /*0fc0*/  ISETP.LT.AND P1, PT, R5, 0x480, !P6 ;  /* 0x000004800500780c */ /* 0x000fe20007721270 */
[----:B------:R-:W-:-:S02]  /*0fd0*/  IMAD R5, R28, -0x120, R5 ;  /* 0xfffffee01c057824 */ /* 0x000fc400078e0205 */
[----:B------:R-:W-:Y:S01]  /*0fe0*/  IMAD.HI R23, R18, 0x38e38e39, RZ ;  /* 0x38e38e3912177827 */ /* 0x000fe200078e02ff */
[----:B------:R-:W-:-:S03]  /*0ff0*/  ISETP.LT.AND P2, PT, R8, 0x480, !P6 ;  /* 0x000004800800780c */ /* 0x000fc60007741270 */
[----:B------:R-:W-:Y:S01]  /*1000*/  IMAD R21, R5, 0x3c1, R0 ;  /* 0x000003c105157824 */ /* 0x000fe200078e0200 */
[----:B-----5:R-:W-:Y:S02]  /*1010*/  SHF.R.U32.HI R6, RZ, 0x1f, R23 ;  /* 0x0000001fff067819 */ /* 0x020fe40000011617 */
[C---:B------:R-:W-:Y:S02]  /*1020*/  LOP3.LUT R19, R8.reuse, 0x280, RZ, 0xfc, !PT ;  /* 0x0000028008137812 */ /* 0x040fe400078efcff */
[----:B------:R-:W-:Y:S02]  /*1030*/  LOP3.LUT R20, R8, 0x200, RZ, 0xfc, !PT ;  /* 0x0000020008147812 */ /* 0x000fe400078efcff */
[----:B------:R-:W-:Y:S01]  /*1040*/  LEA.HI.SX32 R23, R23, R6, 0x1a ;  /* 0x0000000617177211 */ /* 0x000fe200078fd2ff */
[----:B0-----:R-:W-:Y:S01]  /*1050*/  IMAD.WIDE R6, R2, 0x4, R10 ;  /* 0x0000000402067825 */ /* 0x001fe200078e020a */
[----:B------:R-:W0:Y:S04]  /*1060*/  LDS R16, [R16] ;  /* 0x0000000010107984 */ /* 0x000e280000000800 */
[----:B------:R-:W5:Y:S04]  /*1070*/  LDS R15, [R15] ;  /* 0x000000000f0f7984 */ /* 0x000f680000000800 */
[----:B------:R1:W0:Y:S01]  /*1080*/  LDS R5, [R25] ;  /* 0x0000000019057984 */ /* 0x0002220000000800 */
[----:B------:R-:W-:-:S04]  /*1090*/  IMAD.HI R22, R19, 0x38e38e39, RZ ;  /* 0x38e38e3913167827 */ /* 0x000fc800078e02ff */
[----:B------:R-:W-:Y:S01]  /*10a0*/  IMAD.HI R26, R20, 0x38e38e39, RZ ;  /* 0x38e38e39141a7827 */ /* 0x000fe200078e02ff */
[----:B--2---:R2:W-:Y:S01]  /*10b0*/  @P2 STG.E desc[UR6][R6.64], R17 ;  /* 0x0000001106002986 */ /* 0x0045e2000c101906 */
[----:B------:R-:W-:Y:S02]  /*10c0*/  SHF.R.U32.HI R27, RZ, 0x1f, R22 ;  /* 0x0000001fff1b7819 */ /* 0x000fe40000011616 */
[----:B------:R-:W-:Y:S01]  /*10d0*/  ISETP.LT.AND P2, PT, R3, 0x480, !P6 ;  /* 0x000004800300780c */ /* 0x000fe20007741270 */
[----:B------:R-:W-:Y:S01]  /*10e0*/  IMAD R3, R24, -0x120, R3 ;  /* 0xfffffee018037824 */ /* 0x000fe200078e0203 */
[----:B------:R-:W-:Y:S02]  /*10f0*/  SHF.R.U32.HI R29, RZ, 0x1f, R26 ;  /* 0x0000001fff1d7819 */ /* 0x000fe4000001161a */
[----:B------:R-:W-:Y:S01]  /*1100*/  LEA.HI.SX32 R22, R22, R27, 0x1a ;  /* 0x0000001b16167211 */ /* 0x000fe200078fd2ff */
[----:B------:R-:W-:Y:S01]  /*1110*/  IMAD R31, R3, 0x3c1, R0 ;  /* 0x000003c1031f7824 */ /* 0x000fe200078e0200 */
[----:B------:R-:W-:Y:S01]  /*1120*/  LEA.HI.SX32 R27, R26, R29, 0x1a ;  /* 0x0000001d1a1b7211 */ /* 0x000fe200078fd2ff */
[----:B------:R-:W-:Y:S01]  /*1130*/  IMAD R3, R23, -0x120, R18 ;  /* 0xfffffee017037824 */ /* 0x000fe200078e0212 */
[----:B------:R-:W-:Y:S01]  /*1140*/  ISETP.LT.AND P3, PT, R18, 0x480, !P6 ;  /* 0x000004801200780c */ /* 0x000fe20007761270 */
[----:B-1----:R-:W-:-:S02]  /*1150*/  IMAD R25, R22, -0x120, R19 ;  /* 0xfffffee016197824 */ /* 0x002fc400078e0213 */
[----:B------:R-:W-:Y:S02]  /*1160*/  IMAD R29, R27, -0x120, R20 ;  /* 0xfffffee01b1d7824 */ /* 0x000fe400078e0214 */
[----:B------:R-:W-:Y:S02]  /*1170*/  IMAD R18, R3, 0x3c1, R0 ;  /* 0x000003c103127824 */ /* 0x000fe400078e0200 */
[----:B------:R-:W-:Y:S01]  /*1180*/  IMAD.WIDE R2, R4, 0x4, R10 ;  /* 0x0000000404027825 */ /* 0x000fe200078e020a */
[----:B------:R-:W-:Y:S02]  /*1190*/  LOP3.LUT R8, R8, 0x380, RZ, 0xfc, !PT ;  /* 0x0000038008087812 */ /* 0x000fe400078efcff */
[----:B------:R-:W-:Y:S01]  /*11a0*/  ISETP.LT.AND P5, PT, R20, 0x480, !P6 ;  /* 0x000004801400780c */ /* 0x000fe200077a1270 */
[--C-:B--2---:R-:W-:Y:S01]  /*11b0*/  IMAD R6, R29, 0x3c1, R0.reuse ;  /* 0x000003c11d067824 */ /* 0x104fe200078e0200 */
[----:B------:R-:W-:Y:S01]  /*11c0*/  ISETP.LT.AND P4, PT, R19, 0x480, !P6 ;  /* 0x000004801300780c */ /* 0x000fe20007781270 */
[----:B------:R-:W-:Y:S01]  /*11d0*/  IMAD R25, R25, 0x3c1, R0 ;  /* 0x000003c119197824 */ /* 0x000fe200078e0200 */
[----:B------:R1:W-:Y:S01]  /*11e0*/  @P0 STG.E desc[UR6][R2.64], R14 ;  /* 0x0000000e02000986 */ /* 0x0003e2000c101906 */
[----:B------:R-:W-:Y:S01]  /*11f0*/  IMAD R21, R28, 0x1e8020, R21 ;  /* 0x001e80201c157824 */ /* 0x000fe200078e0215 */
[----:B------:R-:W-:Y:S01]  /*1200*/  ISETP.LT.AND P0, PT, R8, 0x480, !P6 ;  /* 0x000004800800780c */ /* 0x000fe20007701270 */
[----:B------:R-:W-:-:S02]  /*1210*/  IMAD R19, R24, 0x1e8020, R31 ;  /* 0x001e802018137824 */ /* 0x000fc400078e021f */
[----:B------:R-:W-:Y:S02]  /*1220*/  IMAD R27, R27, 0x1e8020, R6 ;  /* 0x001e80201b1b7824 */ /* 0x000fe400078e0206 */
[----:B------:R-:W-:Y:S02]  /*1230*/  IMAD R25, R22, 0x1e8020, R25 ;  /* 0x001e802016197824 */ /* 0x000fe400078e0219 */
[----:B------:R-:W-:Y:S02]  /*1240*/  IMAD R17, R23, 0x1e8020, R18 ;  /* 0x001e802017117824 */ /* 0x000fe400078e0212 */
[----:B------:R-:W-:-:S04]  /*1250*/  IMAD.WIDE R6, R21, 0x4, R10 ;  /* 0x0000000415067825 */ /* 0x000fc800078e020a */
[--C-:B------:R-:W-:Y:S01]  /*1260*/  IMAD.WIDE R22, R19, 0x4, R10.reuse ;  /* 0x0000000413167825 */ /* 0x100fe200078e020a */
[----:B---3--:R1:W-:Y:S03]  /*1270*/  @P1 STG.E desc[UR6][R6.64], R13 ;  /* 0x0000000d06001986 */ /* 0x0083e6000c101906 */
[--C-:B------:R-:W-:Y:S01]  /*1280*/  IMAD.WIDE R20, R27, 0x4, R10.reuse ;  /* 0x000000041b147825 */ /* 0x100fe200078e020a */
[----:B----4-:R1:W-:Y:S03]  /*1290*/  @P2 STG.E desc[UR6][R22.64], R12 ;  /* 0x0000000c16002986 */ /* 0x0103e6000c101906 */
[--C-:B------:R-:W-:Y:S01]  /*12a0*/  IMAD.WIDE R18, R25, 0x4, R10.reuse ;  /* 0x0000000419127825 */ /* 0x100fe200078e020a */
[----:B0-----:R1:W-:Y:S03]  /*12b0*/  @P5 STG.E desc[UR6][R20.64], R16 ;  /* 0x0000001014005986 */ /* 0x0013e6000c101906 */
[----:B------:R-:W-:Y:S01]  /*12c0*/  IMAD.WIDE R24, R17, 0x4, R10 ;  /* 0x0000000411187825 */ /* 0x000fe200078e020a */
[----:B-----5:R1:W-:Y:S04]  /*12d0*/  @P4 STG.E desc[UR6][R18.64], R15 ;  /* 0x0000000f12004986 */ /* 0x0203e8000c101906 */
[----:B------:R1:W-:Y:S01]  /*12e0*/  @P3 STG.E desc[UR6][R24.64], R5 ;  /* 0x0000000518003986 */ /* 0x0003e2000c101906 */
[----:B------:R-:W-:Y:S05]  /*12f0*/  @!P0 EXIT ;  /* 0x000000000000894d */ /* 0x000fea0003800000 */
[----:B------:R-:W0:Y:S01]  /*1300*/  LDS R9, [R9] ;  /* 0x0000000009097984 */ /* 0x000e220000000800 */
[----:B-1----:R-:W-:-:S05]  /*1310*/  IMAD.HI R2, R8, 0x38e38e39, RZ ;  /* 0x38e38e3908027827 */ /* 0x002fca00078e02ff */
[----:B------:R-:W-:-:S04]  /*1320*/  SHF.R.U32.HI R3, RZ, 0x1f, R2 ;  /* 0x0000001fff037819 */ /* 0x000fc80000011602 */
[----:B------:R-:W-:-:S05]  /*1330*/  LEA.HI.SX32 R3, R2, R3, 0x1a ;  /* 0x0000000302037211 */ /* 0x000fca00078fd2ff */
[----:B------:R-:W-:-:S04]  /*1340*/  IMAD R5, R3, -0x120, R8 ;  /* 0xfffffee003057824 */ /* 0x000fc800078e0208 */
[----:B------:R-:W-:-:S04]  /*1350*/  IMAD R0, R5, 0x3c1, R0 ;  /* 0x000003c105007824 */ /* 0x000fc800078e0200 */
[----:B------:R-:W-:-:S04]  /*1360*/  IMAD R3, R3, 0x1e8020, R0 ;  /* 0x001e802003037824 */ /* 0x000fc800078e0200 */
[----:B------:R-:W-:-:S05]  /*1370*/  IMAD.WIDE R10, R3, 0x4, R10 ;  /* 0x00000004030a7825 */ /* 0x000fca00078e020a */
[----:B0-----:R-:W-:Y:S01]  /*1380*/  STG.E desc[UR6][R10.64], R9 ;  /* 0x000000090a007986 */ /* 0x001fe2000c101906 */
[----:B------:R-:W-:Y:S05]  /*1390*/  EXIT ;  /* 0x000000000000794d */ /* 0x000fea0003800000 */
.L_x_0:
[----:B------:R-:W-:-:S00]  /*13a0*/  BRA `(.L_x_0) ;  /* 0xfffffffc00fc7947 */ /* 0x000fc0000383ffff */
[----:B------:R-:W-:-:S00]  /*13b0*/  NOP ;  /* 0x0000000000007918 */ /* 0x000fc00000000000 */
        /* <DEDUP_REMOVED lines=12> */
.L_x_1:


//--------------------- .nv.global.init           --------------------------
	.section	.nv.global.init,"aw",@progbits
.nv.global.init:
	.type		_$_str,@object
	.size		_$_str,(_$_str_$_2 - _$_str)
_$_str:
        /*0000*/ 	.byte	0x5f, 0x5f, 0x43, 0x55, 0x44, 0x41, 0x5f, 0x46, 0x54, 0x5a, 0x00
	.type		_$_str_$_2,@object
	.size		_$_str_$_2,(.L_1 - _$_str_$_2)
_$_str_$_2:
        /*000b*/ 	.byte	0x5f, 0x5f, 0x43, 0x55, 0x44, 0x41, 0x5f, 0x50, 0x52, 0x45, 0x43, 0x5f, 0x53, 0x51, 0x52, 0x54
        /*001b*/ 	.byte	0x00
.L_1:


//--------------------- .nv.shared.triton_poi_fused__native_batch_norm_legit_no_training_relu_8 --------------------------
	.section	.nv.shared.triton_poi_fused__native_batch_norm_legit_no_training_relu_8,"aw",@nobits
	.sectionflags	@""
	.align	16
	.zero		1024


//--------------------- .nv.constant0.triton_poi_fused__native_batch_norm_legit_no_training_relu_8 --------------------------
	.section	.nv.constant0.triton_poi_fused__native_batch_norm_legit_no_training_relu_8,"a",@progbits
	.sectionflags	@""
	.align	4
.nv.constant0.triton_poi_fused__native_batch_norm_legit_no_training_relu_8:
	.zero		584
